	.headerflags	@"EF_CUDA_TEXMODE_UNIFIED EF_CUDA_64BIT_ADDRESS EF_CUDA_ACCELERATORS EF_CUDA_SM90 EF_CUDA_VIRTUAL_SM(EF_CUDA_SM90)"
	.elftype	@"ET_EXEC"


//--------------------- .nv.info                  --------------------------
	.section	.nv.info,"",@"SHT_CUDA_INFO"
	.align	4


	//----- nvinfo : EIATTR_REGCOUNT
	.align		4
        /*0000*/ 	.byte	0x04, 0x2f
        /*0002*/ 	.short	(.L_1 - .L_0)
	.align		4
.L_0:
        /*0004*/ 	.word	index@(triton_per_fused_5)
        /*0008*/ 	.word	0x00000010


	//----- nvinfo : EIATTR_MIN_STACK_SIZE
	.align		4
.L_1:
        /*000c*/ 	.byte	0x04, 0x12
        /*000e*/ 	.short	(.L_3 - .L_2)
	.align		4
.L_2:
        /*0010*/ 	.word	index@(triton_per_fused_5)
        /*0014*/ 	.word	0x00000000


	//----- nvinfo : EIATTR_FRAME_SIZE
	.align		4
.L_3:
        /*0018*/ 	.byte	0x04, 0x11
        /*001a*/ 	.short	(.L_5 - .L_4)
	.align		4
.L_4:
        /*001c*/ 	.word	index@(triton_per_fused_5)
        /*0020*/ 	.word	0x00000000


	//----- nvinfo : EIATTR_MIN_STACK_SIZE
	.align		4
.L_5:
        /*0024*/ 	.byte	0x04, 0x12
        /*0026*/ 	.short	(.L_7 - .L_6)
	.align		4
.L_6:
        /*0028*/ 	.word	index@(triton_per_fused_5)
        /*002c*/ 	.word	0x00000000
.L_7:


//--------------------- .nv.info.triton_per_fused_5 --------------------------
	.section	.nv.info.triton_per_fused_5,"",@"SHT_CUDA_INFO"
	.sectionflags	@""
	.align	4


	//----- nvinfo : EIATTR_CUDA_API_VERSION
	.align		4
        /*0000*/ 	.byte	0x04, 0x37
        /*0002*/ 	.short	(.L_9 - .L_8)
.L_8:
        /*0004*/ 	.word	0x0000007c


	//----- nvinfo : EIATTR_KPARAM_INFO
	.align		4
.L_9:
        /*0008*/ 	.byte	0x04, 0x17
        /*000a*/ 	.short	(.L_11 - .L_10)
.L_10:
        /*000c*/ 	.word	0x00000000
        /*0010*/ 	.short	0x0003
        /*0012*/ 	.short	0x0014
        /*0014*/ 	.byte	0x00, 0xf0, 0x11, 0x00


	//----- nvinfo : EIATTR_KPARAM_INFO
	.align		4
.L_11:
        /*0018*/ 	.byte	0x04, 0x17
        /*001a*/ 	.short	(.L_13 - .L_12)
.L_12:
        /*001c*/ 	.word	0x00000000
        /*0020*/ 	.short	0x0002
        /*0022*/ 	.short	0x0010
        /*0024*/ 	.byte	0x00, 0xf0, 0x11, 0x00


	//----- nvinfo : EIATTR_KPARAM_INFO
	.align		4
.L_13:
        /*0028*/ 	.byte	0x04, 0x17
        /*002a*/ 	.short	(.L_15 - .L_14)
.L_14:
        /*002c*/ 	.word	0x00000000
        /*0030*/ 	.short	0x0001
        /*0032*/ 	.short	0x0008
        /*0034*/ 	.byte	0x00, 0xf4, 0x21, 0x00


	//----- nvinfo : EIATTR_KPARAM_INFO
	.align		4
.L_15:
        /*0038*/ 	.byte	0x04, 0x17
        /*003a*/ 	.short	(.L_17 - .L_16)
.L_16:
        /*003c*/ 	.word	0x00000000
        /*0040*/ 	.short	0x0000
        /*0042*/ 	.short	0x0000
        /*0044*/ 	.byte	0x00, 0xf4, 0x21, 0x00


	//----- nvinfo : EIATTR_SPARSE_MMA_MASK
	.align		4
.L_17:
        /*0048*/ 	.byte	0x03, 0x50
        /*004a*/ 	.short	0x0000


	//----- nvinfo : EIATTR_MAXREG_COUNT
	.align		4
        /*004c*/ 	.byte	0x03, 0x1b
        /*004e*/ 	.short	0x00ff


	//----- nvinfo : EIATTR_COOP_GROUP_MASK_REGIDS
	.align		4
        /*0050*/ 	.byte	0x04, 0x29
        /*0052*/ 	.short	(.L_19 - .L_18)


	//   ....[0]....
.L_18:
        /*0054*/ 	.word	0xffffffff


	//   ....[1]....
        /*0058*/ 	.word	0xffffffff


	//----- nvinfo : EIATTR_COOP_GROUP_INSTR_OFFSETS
	.align		4
.L_19:
        /*005c*/ 	.byte	0x04, 0x28
        /*005e*/ 	.short	(.L_21 - .L_20)


	//   ....[0]....
.L_20:
        /*0060*/ 	.word	0x000002f0


	//   ....[1]....
        /*0064*/ 	.word	0x00000310


	//----- nvinfo : EIATTR_EXIT_INSTR_OFFSETS
	.align		4
.L_21:
        /*0068*/ 	.byte	0x04, 0x1c
        /*006a*/ 	.short	(.L_23 - .L_22)


	//   ....[0]....
.L_22:
        /*006c*/ 	.word	0x00000420


	//   ....[1]....
        /*0070*/ 	.word	0x00000470


	//----- nvinfo : EIATTR_REQNTID
	.align		4
.L_23:
        /*0074*/ 	.byte	0x04, 0x10
        /*0076*/ 	.short	(.L_25 - .L_24)
.L_24:
        /*0078*/ 	.word	0x00000040
        /*007c*/ 	.word	0x00000001
        /*0080*/ 	.word	0x00000001


	//----- nvinfo : EIATTR_CBANK_PARAM_SIZE
	.align		4
.L_25:
        /*0084*/ 	.byte	0x03, 0x19
        /*0086*/ 	.short	0x0018


	//----- nvinfo : EIATTR_PARAM_CBANK
	.align		4
        /*0088*/ 	.byte	0x04, 0x0a
        /*008a*/ 	.short	(.L_27 - .L_26)
	.align		4
.L_26:
        /*008c*/ 	.word	index@(.nv.constant0.triton_per_fused_5)
        /*0090*/ 	.short	0x0210
        /*0092*/ 	.short	0x0018


	//----- nvinfo : EIATTR_SW_WAR
	.align		4
.L_27:
        /*0094*/ 	.byte	0x04, 0x36
        /*0096*/ 	.short	(.L_29 - .L_28)
.L_28:
        /*0098*/ 	.word	0x00000008
.L_29:


//--------------------- .nv.callgraph             --------------------------
	.section	.nv.callgraph,"",@"SHT_CUDA_CALLGRAPH"
	.align	4
	.sectionentsize	8
	.align		4
        /*0000*/ 	.word	0x00000000
	.align		4
        /*0004*/ 	.word	0xffffffff
	.align		4
        /*0008*/ 	.word	0x00000000
	.align		4
        /*000c*/ 	.word	0xfffffffe
	.align		4
        /*0010*/ 	.word	0x00000000
	.align		4
        /*0014*/ 	.word	0xfffffffd
	.align		4
        /*0018*/ 	.word	0x00000000
	.align		4
        /*001c*/ 	.word	0xfffffffc


//--------------------- .text.triton_per_fused_5  --------------------------
	.section	.text.triton_per_fused_5,"ax",@progbits
	.sectionflags	@"SHF_BARRIERS=1"
	.align	128
        .global         triton_per_fused_5
        .type           triton_per_fused_5,@function
        .size           triton_per_fused_5,(.L_x_1 - triton_per_fused_5)
        .other          triton_per_fused_5,@"STO_CUDA_ENTRY STV_DEFAULT"
triton_per_fused_5:
.text.triton_per_fused_5:
[----:B------:R-:W0:Y:S02]  /*0000*/  LDC R1, c[0x0][0x28] ;  /* 0x00000a00ff017b82 */ /* 0x000e240000000800 */
[----:B------:R-:W1:Y:S01]  /*0010*/  S2R R0, SR_TID.X ;  /* 0x0000000000007919 */ /* 0x000e620000002100 */
[----:B------:R-:W2:Y:S01]  /*0020*/  LDC.64 R2, c[0x0][0x210] ;  /* 0x00008400ff027b82 */ /* 0x000ea20000000a00 */
[----:B------:R-:W-:Y:S01]  /*0030*/  ULDC.64 UR6, c[0x0][0x208] ;  /* 0x0000820000067ab9 */ /* 0x000fe20000000a00 */
[----:B------:R-:W3:Y:S01]  /*0040*/  S2R R7, SR_CTAID.X ;  /* 0x0000000000077919 */ /* 0x000ee20000002500 */
[----:B-1----:R-:W-:Y:S01]  /*0050*/  IMAD.SHL.U32 R4, R0, 0x2, RZ ;  /* 0x0000000200047824 */ /* 0x002fe200078e00ff */
[----:B------:R-:W-:Y:S01]  /*0060*/  SHF.R.U32.HI R10, RZ, 0x1, R0 ;  /* 0x00000001ff0a7819 */ /* 0x000fe20000011600 */
[----:B---3--:R-:W-:-:S03]  /*0070*/  IMAD.SHL.U32 R7, R7, 0x40, RZ ;  /* 0x0000004007077824 */ /* 0x008fc600078e00ff */
[----:B------:R-:W-:Y:S02]  /*0080*/  LOP3.LUT R4, R4, 0x3e, RZ, 0xc0, !PT ;  /* 0x0000003e04047812 */ /* 0x000fe400078ec0ff */
[----:B------:R-:W-:Y:S02]  /*0090*/  LOP3.LUT R10, R10, 0x10, RZ, 0xc0, !PT ;  /* 0x000000100a0a7812 */ /* 0x000fe400078ec0ff */
[----:B------:R-:W-:-:S04]  /*00a0*/  LOP3.LUT R8, R7, R4, RZ, 0xfc, !PT ;  /* 0x0000000407087212 */ /* 0x000fc800078efcff */
[----:B------:R-:W-:Y:S02]  /*00b0*/  SHF.R.S32.HI R9, RZ, 0x1f, R8 ;  /* 0x0000001fff097819 */ /* 0x000fe40000011408 */
[----:B------:R-:W-:Y:S02]  /*00c0*/  ISETP.GE.AND P0, PT, R8, 0x40, PT ;  /* 0x000000400800780c */ /* 0x000fe40003f06270 */
[----:B------:R-:W-:-:S04]  /*00d0*/  LEA.HI R9, R9, R8, RZ, 0x4 ;  /* 0x0000000809097211 */ /* 0x000fc800078f20ff */
[C---:B------:R-:W-:Y:S01]  /*00e0*/  LOP3.LUT R11, R9.reuse, 0xfffffff0, RZ, 0xc0, !PT ;  /* 0xfffffff0090b7812 */ /* 0x040fe200078ec0ff */
[----:B------:R-:W-:-:S03]  /*00f0*/  IMAD.SHL.U32 R9, R9, 0x2, RZ ;  /* 0x0000000209097824 */ /* 0x000fc600078e00ff */
[----:B------:R-:W-:Y:S02]  /*0100*/  IADD3 R10, R10, R8, -R11 ;  /* 0x000000080a0a7210 */ /* 0x000fe40007ffe80b */
[----:B------:R-:W-:-:S05]  /*0110*/  LOP3.LUT R9, R9, 0xffffffe0, RZ, 0xc0, !PT ;  /* 0xffffffe009097812 */ /* 0x000fca00078ec0ff */
[----:B------:R-:W-:-:S04]  /*0120*/  IMAD.IADD R9, R10, 0x1, R9 ;  /* 0x000000010a097824 */ /* 0x000fc800078e0209 */
[----:B--2---:R-:W-:Y:S01]  /*0130*/  IMAD.WIDE R2, R9, 0x4, R2 ;  /* 0x0000000409027825 */ /* 0x004fe200078e0202 */
[----:B------:R-:W-:-:S06]  /*0140*/  CS2R R8, SRZ ;  /* 0x0000000000087805 */ /* 0x000fcc000001ff00 */
[----:B------:R1:W2:Y:S01]  /*0150*/  @!P0 LDG.E.64 R8, desc[UR6][R2.64] ;  /* 0x0000000602088981 */ /* 0x0002a2000c1e1b00 */
[----:B------:R-:W3:Y:S01]  /*0160*/  S2UR UR5, SR_CgaCtaId ;  /* 0x00000000000579c3 */ /* 0x000ee20000008800 */
[----:B------:R-:W-:Y:S01]  /*0170*/  UMOV UR4, 0x400 ;  /* 0x0000040000047882 */ /* 0x000fe20000000000 */
[----:B------:R-:W-:Y:S01]  /*0180*/  IMAD.SHL.U32 R11, R4, 0x8, RZ ;  /* 0x00000008040b7824 */ /* 0x000fe200078e00ff */
[----:B------:R-:W-:Y:S02]  /*0190*/  SHF.R.U32.HI R10, RZ, 0x3, R0 ;  /* 0x00000003ff0a7819 */ /* 0x000fe40000011600 */
[----:B------:R-:W-:Y:S02]  /*01a0*/  ISETP.GE.AND P1, PT, R0, 0x80, PT ;  /* 0x000000800000780c */ /* 0x000fe40003f26270 */
[----:B------:R-:W-:Y:S02]  /*01b0*/  LOP3.LUT R10, R11, 0x4, R10, 0xf8, !PT ;  /* 0x000000040b0a7812 */ /* 0x000fe400078ef80a */
[----:B------:R-:W-:Y:S01]  /*01c0*/  LOP3.LUT R7, R7, 0x3f, R0, 0xf8, !PT ;  /* 0x0000003f07077812 */ /* 0x000fe200078ef800 */
[----:B---3--:R-:W-:-:S06]  /*01d0*/  UPRMT UR4, UR5, 0x654, UR4 ;  /* 0x0000065405047896 */ /* 0x008fcc0008000004 */
[----:B-1----:R-:W-:Y:S02]  /*01e0*/  LEA R2, R0, UR4, 0x2 ;  /* 0x0000000400027c11 */ /* 0x002fe4000f8e10ff */
[----:B--2---:R-:W-:Y:S02]  /*01f0*/  SEL R8, R8, RZ, !P0 ;  /* 0x000000ff08087207 */ /* 0x004fe40004000000 */
[----:B------:R-:W-:Y:S02]  /*0200*/  SEL R9, R9, RZ, !P0 ;  /* 0x000000ff09097207 */ /* 0x000fe40004000000 */
[----:B------:R-:W-:Y:S02]  /*0210*/  SEL R13, R8, 0xff800000, !P0 ;  /* 0xff800000080d7807 */ /* 0x000fe40004000000 */
[----:B------:R-:W-:Y:S02]  /*0220*/  SEL R9, R9, 0xff800000, !P0 ;  /* 0xff80000009097807 */ /* 0x000fe40004000000 */
[----:B------:R-:W-:Y:S01]  /*0230*/  LOP3.LUT R8, R0, 0x1, RZ, 0xc0, !PT ;  /* 0x0000000100087812 */ /* 0x000fe200078ec0ff */
[----:B------:R-:W-:Y:S03]  /*0240*/  STS [R10+UR4], R13 ;  /* 0x0000000d0a007988 */ /* 0x000fe60008000804 */
[----:B------:R-:W-:Y:S01]  /*0250*/  ISETP.NE.U32.AND P0, PT, R8, 0x1, PT ;  /* 0x000000010800780c */ /* 0x000fe20003f05070 */
[----:B------:R1:W-:Y:S01]  /*0260*/  STS [R10+UR4+0x8], R9 ;  /* 0x000008090a007988 */ /* 0x0003e20008000804 */
[----:B------:R-:W-:Y:S02]  /*0270*/  BAR.SYNC.DEFER_BLOCKING 0x0 ;  /* 0x0000000000007b1d */ /* 0x000fe40000010000 */
[----:B------:R-:W-:-:S02]  /*0280*/  ISETP.LT.AND P0, PT, R0, 0x80, P0 ;  /* 0x000000800000780c */ /* 0x000fc40000701270 */
[----:B------:R-:W-:Y:S01]  /*0290*/  LOP3.LUT R0, R0, 0x3f, RZ, 0xc0, !PT ;  /* 0x0000003f00007812 */ /* 0x000fe200078ec0ff */
[----:B-1----:R-:W-:-:S03]  /*02a0*/  VIADD R9, R11, UR4 ;  /* 0x000000040b097c36 */ /* 0x002fc60008000000 */
[----:B------:R-:W-:Y:S01]  /*02b0*/  LEA R0, R0, UR4, 0x2 ;  /* 0x0000000400007c11 */ /* 0x000fe2000f8e10ff */
[----:B------:R-:W-:Y:S01]  /*02c0*/  IMAD R9, R4, -0x4, R9 ;  /* 0xfffffffc04097824 */ /* 0x000fe200078e0209 */
[----:B------:R-:W1:Y:S04]  /*02d0*/  @!P1 LDS R6, [R2] ;  /* 0x0000000002069984 */ /* 0x000e680000000800 */
[----:B------:R-:W2:Y:S04]  /*02e0*/  @!P1 LDS R5, [R2+0x100] ;  /* 0x0001000002059984 */ /* 0x000ea80000000800 */
[----:B-1----:R-:W1:Y:S01]  /*02f0*/  SHFL.BFLY PT, R3, R6, 0x1, 0x1f ;  /* 0x0c201f0006037f89 */ /* 0x002e6200000e0000 */
[----:B------:R-:W-:-:S03]  /*0300*/  FSETP.NAN.AND P2, PT, R6, R6, PT ;  /* 0x000000060600720b */ /* 0x000fc60003f48000 */
[----:B--2---:R-:W2:Y:S01]  /*0310*/  SHFL.BFLY PT, R12, R5, 0x1, 0x1f ;  /* 0x0c201f00050c7f89 */ /* 0x004ea200000e0000 */
[C---:B------:R-:W-:Y:S02]  /*0320*/  FSETP.NAN.AND P4, PT, R5.reuse, R5, PT ;  /* 0x000000050500720b */ /* 0x040fe40003f88000 */
[CC--:B-1----:R-:W-:Y:S02]  /*0330*/  FSETP.GT.AND P1, PT, R6.reuse, R3.reuse, PT ;  /* 0x000000030600720b */ /* 0x0c2fe40003f24000 */
[CC--:B--2---:R-:W-:Y:S02]  /*0340*/  FSETP.GT.AND P3, PT, R5.reuse, R12.reuse, PT ;  /* 0x0000000c0500720b */ /* 0x0c4fe40003f64000 */
[C---:B------:R-:W-:Y:S02]  /*0350*/  SEL R3, R6.reuse, R3, P1 ;  /* 0x0000000306037207 */ /* 0x040fe40000800000 */
[----:B------:R-:W-:Y:S02]  /*0360*/  SEL R12, R5, R12, P3 ;  /* 0x0000000c050c7207 */ /* 0x000fe40001800000 */
[----:B------:R-:W-:-:S02]  /*0370*/  SEL R3, R6, R3, P2 ;  /* 0x0000000306037207 */ /* 0x000fc40001000000 */
[----:B------:R-:W-:-:S03]  /*0380*/  SEL R5, R5, R12, P4 ;  /* 0x0000000c05057207 */ /* 0x000fc60002000000 */
[----:B------:R-:W-:Y:S04]  /*0390*/  @P0 STS [R2], R3 ;  /* 0x0000000302000388 */ /* 0x000fe80000000800 */
[----:B------:R-:W-:Y:S01]  /*03a0*/  @P0 STS [R2+0x100], R5 ;  /* 0x0001000502000388 */ /* 0x000fe20000000800 */
[----:B------:R-:W-:Y:S01]  /*03b0*/  BAR.SYNC.DEFER_BLOCKING 0x0 ;  /* 0x0000000000007b1d */ /* 0x000fe20000010000 */
[----:B------:R-:W-:-:S05]  /*03c0*/  ISETP.GE.AND P0, PT, R7, 0x40, PT ;  /* 0x000000400700780c */ /* 0x000fca0003f06270 */
[----:B------:R-:W-:Y:S04]  /*03d0*/  LDS R12, [R11+UR4] ;  /* 0x000000040b0c7984 */ /* 0x000fe80008000800 */
[----:B------:R-:W1:Y:S01]  /*03e0*/  LDS R13, [R11+UR4+0x8] ;  /* 0x000008040b0d7984 */ /* 0x000e620008000800 */
[----:B------:R-:W-:Y:S06]  /*03f0*/  BAR.SYNC.DEFER_BLOCKING 0x0 ;  /* 0x0000000000007b1d */ /* 0x000fec0000010000 */
[----:B-1----:R1:W-:Y:S02]  /*0400*/  STS.64 [R9], R12 ;  /* 0x0000000c09007388 */ /* 0x0023e40000000a00 */
[----:B------:R-:W-:Y:S06]  /*0410*/  BAR.SYNC.DEFER_BLOCKING 0x0 ;  /* 0x0000000000007b1d */ /* 0x000fec0000010000 */
[----:B-1----:R-:W-:Y:S05]  /*0420*/  @P0 EXIT ;  /* 0x000000000000094d */ /* 0x002fea0003800000 */
[----:B------:R-:W0:Y:S01]  /*0430*/  LDS R5, [R0] ;  /* 0x0000000000057984 */ /* 0x000e220000000800 */
[----:B------:R-:W1:Y:S02]  /*0440*/  LDC.64 R2, c[0x0][0x218] ;  /* 0x00008600ff027b82 */ /* 0x000e640000000a00 */
[----:B-1----:R-:W-:-:S05]  /*0450*/  IMAD.WIDE R2, R7, 0x4, R2 ;  /* 0x0000000407027825 */ /* 0x002fca00078e0202 */
[----:B0-----:R-:W-:Y:S01]  /*0460*/  STG.E desc[UR6][R2.64], R5 ;  /* 0x0000000502007986 */ /* 0x001fe2000c101906 */
[----:B------:R-:W-:Y:S05]  /*0470*/  EXIT ;  /* 0x000000000000794d */ /* 0x000fea0003800000 */
.L_x_0:
[----:B------:R-:W-:-:S00]  /*0480*/  BRA `(.L_x_0) ;  /* 0xfffffffc00fc7947 */ /* 0x000fc0000383ffff */
[----:B------:R-:W-:-:S00]  /*0490*/  NOP ;  /* 0x0000000000007918 */ /* 0x000fc00000000000 */
        /* <DEDUP_REMOVED lines=14> */
.L_x_1:


//--------------------- .nv.shared.triton_per_fused_5 --------------------------
	.section	.nv.shared.triton_per_fused_5,"aw",@nobits
	.sectionflags	@""
	.align	16
	.zero		1024


//--------------------- .nv.constant0.triton_per_fused_5 --------------------------
	.section	.nv.constant0.triton_per_fused_5,"a",@progbits
	.sectionflags	@""
	.align	4
.nv.constant0.triton_per_fused_5:
	.zero		552
